//
// Generated by NVIDIA NVVM Compiler
//
// Compiler Build ID: CL-36424714
// Cuda compilation tools, release 13.0, V13.0.88
// Based on NVVM 20.0.0
//

.version 9.0
.target sm_100
.address_size 64

	// .globl	_Z7row_sumPiS_
// _ZZ7row_sumPiS_E5cache has been demoted

.visible .entry _Z7row_sumPiS_(
	.param .u64 .ptr .align 1 _Z7row_sumPiS__param_0,
	.param .u64 .ptr .align 1 _Z7row_sumPiS__param_1
)
{
	.reg .pred 	%p<5>;
	.reg .b32 	%r<15>;
	.reg .b32 	%f<6>;
	.reg .b64 	%rd<9>;
	// demoted variable
	.shared .align 4 .b8 _ZZ7row_sumPiS_E5cache[4];
	ld.param.u64 	%rd2, [_Z7row_sumPiS__param_0];
	ld.param.u64 	%rd1, [_Z7row_sumPiS__param_1];
	cvta.to.global.u64 	%rd3, %rd2;
	mov.u32 	%r1, %ctaid.x;
	mov.u32 	%r2, %tid.x;
	mad.lo.s32 	%r7, %r1, 15, %r2;
	mul.wide.u32 	%rd4, %r7, 4;
	add.s64 	%rd5, %rd3, %rd4;
	ld.global.u32 	%r8, [%rd5];
	cvt.rn.f32.s32 	%f1, %r8;
	shl.b32 	%r9, %r2, 2;
	mov.u32 	%r10, _ZZ7row_sumPiS_E5cache;
	add.s32 	%r3, %r10, %r9;
	st.shared.f32 	[%r3], %f1;
	bar.sync 	0;
	mov.u32 	%r14, %ntid.x;
	setp.lt.u32 	%p1, %r14, 2;
	@%p1 bra 	$L__BB0_4;
$L__BB0_1:
	shr.u32 	%r6, %r14, 1;
	setp.ge.u32 	%p2, %r2, %r6;
	@%p2 bra 	$L__BB0_3;
	shl.b32 	%r11, %r6, 2;
	add.s32 	%r12, %r3, %r11;
	ld.shared.f32 	%f2, [%r12];
	ld.shared.f32 	%f3, [%r3];
	add.f32 	%f4, %f2, %f3;
	st.shared.f32 	[%r3], %f4;
$L__BB0_3:
	bar.sync 	0;
	setp.gt.u32 	%p3, %r14, 3;
	mov.u32 	%r14, %r6;
	@%p3 bra 	$L__BB0_1;
$L__BB0_4:
	setp.ne.s32 	%p4, %r2, 0;
	@%p4 bra 	$L__BB0_6;
	ld.shared.f32 	%f5, [_ZZ7row_sumPiS_E5cache];
	cvt.rzi.s32.f32 	%r13, %f5;
	cvta.to.global.u64 	%rd6, %rd1;
	mul.wide.u32 	%rd7, %r1, 4;
	add.s64 	%rd8, %rd6, %rd7;
	st.global.u32 	[%rd8], %r13;
$L__BB0_6:
	ret;

}


// ===== COMPILED SASS (sm_100) =====

	.target	sm_100

	.elftype	@"ET_EXEC"


//--------------------- .note.nv.tkinfo           --------------------------
	.section	.note.nv.tkinfo,"",@"SHT_NOTE"
	.sectionflags	@"SHF_NOTE_NV_TKINFO"
	.tkinfo
        /*0018*/ 	.word	0x00000002
        /*0030*/ 	.string	""
        /*0030*/ 	.string	"ptxas"
        /*0030*/ 	.string	"Cuda compilation tools, release 13.0, V13.0.88"
        /*0030*/ 	.string	"Build cuda_13.0.r13.0/compiler.36424714_0"
        /*0030*/ 	.string	"-arch sm_100 -m 64 "



//--------------------- .note.nv.cuinfo           --------------------------
	.section	.note.nv.cuinfo,"",@"SHT_NOTE"
	.sectionflags	@"SHF_NOTE_NV_CUINFO"
        /*0018*/ 	.short	0x0002
        /*001a*/ 	.short	0x0064
        /*001c*/ 	.short	0x0082
	.zero		2


//--------------------- .nv.info                  --------------------------
	.section	.nv.info,"",@"SHT_CUDA_INFO"
	.align	4


	//----- nvinfo : EIATTR_REGCOUNT
	.align		4
        /*0000*/ 	.byte	0x04, 0x2f
        /*0002*/ 	.short	(.L_1 - .L_0)
	.align		4
.L_0:
        /*0004*/ 	.word	index@(_Z7row_sumPiS_)
        /*0008*/ 	.word	0x0000000b


	//----- nvinfo : EIATTR_FRAME_SIZE
	.align		4
.L_1:
        /*000c*/ 	.byte	0x04, 0x11
        /*000e*/ 	.short	(.L_3 - .L_2)
	.align		4
.L_2:
        /*0010*/ 	.word	index@(_Z7row_sumPiS_)
        /*0014*/ 	.word	0x00000000


	//----- nvinfo : EIATTR_MIN_STACK_SIZE
	.align		4
.L_3:
        /*0018*/ 	.byte	0x04, 0x12
        /*001a*/ 	.short	(.L_5 - .L_4)
	.align		4
.L_4:
        /*001c*/ 	.word	index@(_Z7row_sumPiS_)
        /*0020*/ 	.word	0x00000000
.L_5:


//--------------------- .nv.compat                --------------------------
	.section	.nv.compat,"",@"SHT_CUDA_COMPAT_INFO"
	.align	4
        /*0000*/ 	.byte	0x02, 0x09, 0x00, 0x00, 0x02, 0x02, 0x01, 0x00, 0x02, 0x05, 0x05, 0x00, 0x03, 0x07, 0x01, 0x01
        /*0010*/ 	.byte	0x02, 0x03, 0x00, 0x00, 0x02, 0x06, 0x01, 0x00, 0x04, 0x0b, 0x08, 0x00, 0x09, 0x00, 0x00, 0x00
        /*0020*/ 	.byte	0x00, 0x00, 0x00, 0x00


//--------------------- .nv.info._Z7row_sumPiS_   --------------------------
	.section	.nv.info._Z7row_sumPiS_,"",@"SHT_CUDA_INFO"
	.sectionflags	@""
	.align	4


	//----- nvinfo : EIATTR_CUDA_API_VERSION
	.align		4
        /*0000*/ 	.byte	0x04, 0x37
        /*0002*/ 	.short	(.L_7 - .L_6)
.L_6:
        /*0004*/ 	.word	0x00000082


	//----- nvinfo : EIATTR_KPARAM_INFO
	.align		4
.L_7:
        /*0008*/ 	.byte	0x04, 0x17
        /*000a*/ 	.short	(.L_9 - .L_8)
.L_8:
        /*000c*/ 	.word	0x00000000
        /*0010*/ 	.short	0x0001
        /*0012*/ 	.short	0x0008
        /*0014*/ 	.byte	0x00, 0xf5, 0x21, 0x00


	//----- nvinfo : EIATTR_KPARAM_INFO
	.align		4
.L_9:
        /*0018*/ 	.byte	0x04, 0x17
        /*001a*/ 	.short	(.L_11 - .L_10)
.L_10:
        /*001c*/ 	.word	0x00000000
        /*0020*/ 	.short	0x0000
        /*0022*/ 	.short	0x0000
        /*0024*/ 	.byte	0x00, 0xf5, 0x21, 0x00


	//----- nvinfo : EIATTR_SPARSE_MMA_MASK
	.align		4
.L_11:
        /*0028*/ 	.byte	0x03, 0x50
        /*002a*/ 	.short	0x0000


	//----- nvinfo : EIATTR_MAXREG_COUNT
	.align		4
        /*002c*/ 	.byte	0x03, 0x1b
        /*002e*/ 	.short	0x00ff


	//----- nvinfo : EIATTR_NUM_BARRIERS
	.align		4
        /*0030*/ 	.byte	0x02, 0x4c
        /*0032*/ 	.byte	0x01
	.zero		1


	//----- nvinfo : EIATTR_MERCURY_ISA_VERSION
	.align		4
        /*0034*/ 	.byte	0x03, 0x5f
        /*0036*/ 	.short	0x0101


	//----- nvinfo : EIATTR_VRC_CTA_INIT_COUNT
	.align		4
        /*0038*/ 	.byte	0x02, 0x4a
	.zero		1
	.zero		1


	//----- nvinfo : EIATTR_EXIT_INSTR_OFFSETS
	.align		4
        /*003c*/ 	.byte	0x04, 0x1c
        /*003e*/ 	.short	(.L_13 - .L_12)


	//   ....[0]....
.L_12:
        /*0040*/ 	.word	0x000001f0


	//   ....[1]....
        /*0044*/ 	.word	0x00000280


	//----- nvinfo : EIATTR_CBANK_PARAM_SIZE
	.align		4
.L_13:
        /*0048*/ 	.byte	0x03, 0x19
        /*004a*/ 	.short	0x0010


	//----- nvinfo : EIATTR_PARAM_CBANK
	.align		4
        /*004c*/ 	.byte	0x04, 0x0a
        /*004e*/ 	.short	(.L_15 - .L_14)
	.align		4
.L_14:
        /*0050*/ 	.word	index@(.nv.constant0._Z7row_sumPiS_)
        /*0054*/ 	.short	0x0380
        /*0056*/ 	.short	0x0010


	//----- nvinfo : EIATTR_SW_WAR
	.align		4
.L_15:
        /*0058*/ 	.byte	0x04, 0x36
        /*005a*/ 	.short	(.L_17 - .L_16)
.L_16:
        /*005c*/ 	.word	0x00000008
.L_17:


//--------------------- .nv.callgraph             --------------------------
	.section	.nv.callgraph,"",@"SHT_CUDA_CALLGRAPH"
	.align	4
	.sectionentsize	8
	.align		4
        /*0000*/ 	.word	0x00000000
	.align		4
        /*0004*/ 	.word	0xffffffff
	.align		4
        /*0008*/ 	.word	0x00000000
	.align		4
        /*000c*/ 	.word	0xfffffffe
	.align		4
        /*0010*/ 	.word	0x00000000
	.align		4
        /*0014*/ 	.word	0xfffffffd
	.align		4
        /*0018*/ 	.word	0x00000000
	.align		4
        /*001c*/ 	.word	0xfffffffc


//--------------------- .text._Z7row_sumPiS_      --------------------------
	.section	.text._Z7row_sumPiS_,"ax",@progbits
	.align	128
        .global         _Z7row_sumPiS_
        .type           _Z7row_sumPiS_,@function
        .size           _Z7row_sumPiS_,(.L_x_3 - _Z7row_sumPiS_)
        .other          _Z7row_sumPiS_,@"STO_CUDA_ENTRY STV_DEFAULT"
_Z7row_sumPiS_:
.text._Z7row_sumPiS_:
[----:B------:R-:W-:Y:S01]  /*0000*/  LDC R1, c[0x0][0x37c] ;  /* 0x0000df00ff017b82 */ /* 0x000fe20000000800 */
[----:B------:R-:W0:Y:S07]  /*0010*/  S2R R7, SR_CTAID.X ;  /* 0x0000000000077919 */ /* 0x000e2e0000002500 */
[----:B------:R-:W1:Y:S01]  /*0020*/  LDC.64 R2, c[0x0][0x380] ;  /* 0x0000e000ff027b82 */ /* 0x000e620000000a00 */
[----:B------:R-:W2:Y:S01]  /*0030*/  LDCU.64 UR6, c[0x0][0x358] ;  /* 0x00006b00ff0677ac */ /* 0x000ea20008000a00 */
[----:B------:R-:W0:Y:S02]  /*0040*/  S2R R6, SR_TID.X ;  /* 0x0000000000067919 */ /* 0x000e240000002100 */
[----:B0-----:R-:W-:-:S04]  /*0050*/  IMAD R5, R7, 0xf, R6 ;  /* 0x0000000f07057824 */ /* 0x001fc800078e0206 */
[----:B-1----:R-:W-:-:S06]  /*0060*/  IMAD.WIDE.U32 R2, R5, 0x4, R2 ;  /* 0x0000000405027825 */ /* 0x002fcc00078e0002 */
[----:B--2---:R-:W2:Y:S01]  /*0070*/  LDG.E R2, desc[UR6][R2.64] ;  /* 0x0000000602027981 */ /* 0x004ea2000c1e1900 */
[----:B------:R-:W0:Y:S01]  /*0080*/  S2UR UR5, SR_CgaCtaId ;  /* 0x00000000000579c3 */ /* 0x000e220000008800 */
[----:B------:R-:W-:Y:S01]  /*0090*/  UMOV UR4, 0x400 ;  /* 0x0000040000047882 */ /* 0x000fe20000000000 */
[----:B------:R-:W1:Y:S01]  /*00a0*/  LDCU UR8, c[0x0][0x360] ;  /* 0x00006c00ff0877ac */ /* 0x000e620008000800 */
[----:B------:R-:W-:Y:S01]  /*00b0*/  ISETP.NE.AND P0, PT, R6, RZ, PT ;  /* 0x000000ff0600720c */ /* 0x000fe20003f05270 */
[----:B-1----:R-:W-:Y:S02]  /*00c0*/  UISETP.GE.U32.AND UP0, UPT, UR8, 0x2, UPT ;  /* 0x000000020800788c */ /* 0x002fe4000bf06070 */
[----:B0-----:R-:W-:-:S06]  /*00d0*/  ULEA UR4, UR5, UR4, 0x18 ;  /* 0x0000000405047291 */ /* 0x001fcc000f8ec0ff */
[----:B------:R-:W-:Y:S02]  /*00e0*/  LEA R5, R6, UR4, 0x2 ;  /* 0x0000000406057c11 */ /* 0x000fe4000f8e10ff */
[----:B--2---:R-:W-:-:S05]  /*00f0*/  I2FP.F32.S32 R0, R2 ;  /* 0x0000000200007245 */ /* 0x004fca0000201400 */
[----:B------:R0:W-:Y:S01]  /*0100*/  STS [R5], R0 ;  /* 0x0000000005007388 */ /* 0x0001e20000000800 */
[----:B------:R-:W-:Y:S06]  /*0110*/  BAR.SYNC.DEFER_BLOCKING 0x0 ;  /* 0x0000000000007b1d */ /* 0x000fec0000010000 */
[----:B------:R-:W-:Y:S05]  /*0120*/  BRA.U !UP0, `(.L_x_0) ;  /* 0x0000000108307547 */ /* 0x000fea000b800000 */
[----:B0-----:R-:W-:-:S07]  /*0130*/  IMAD.U32 R0, RZ, RZ, UR8 ;  /* 0x00000008ff007e24 */ /* 0x001fce000f8e00ff */
.L_x_1:
[----:B------:R-:W-:-:S04]  /*0140*/  SHF.R.U32.HI R8, RZ, 0x1, R0 ;  /* 0x00000001ff087819 */ /* 0x000fc80000011600 */
[----:B------:R-:W-:-:S13]  /*0150*/  ISETP.GE.U32.AND P1, PT, R6, R8, PT ;  /* 0x000000080600720c */ /* 0x000fda0003f26070 */
[----:B------:R-:W-:Y:S01]  /*0160*/  @!P1 LEA R2, R8, R5, 0x2 ;  /* 0x0000000508029211 */ /* 0x000fe200078e10ff */
[----:B------:R-:W-:Y:S05]  /*0170*/  @!P1 LDS R3, [R5] ;  /* 0x0000000005039984 */ /* 0x000fea0000000800 */
[----:B------:R-:W0:Y:S02]  /*0180*/  @!P1 LDS R2, [R2] ;  /* 0x0000000002029984 */ /* 0x000e240000000800 */
[----:B0-----:R-:W-:-:S05]  /*0190*/  @!P1 FADD R4, R2, R3 ;  /* 0x0000000302049221 */ /* 0x001fca0000000000 */
[----:B------:R1:W-:Y:S01]  /*01a0*/  @!P1 STS [R5], R4 ;  /* 0x0000000405009388 */ /* 0x0003e20000000800 */
[----:B------:R-:W-:Y:S01]  /*01b0*/  BAR.SYNC.DEFER_BLOCKING 0x0 ;  /* 0x0000000000007b1d */ /* 0x000fe20000010000 */
[----:B------:R-:W-:Y:S01]  /*01c0*/  ISETP.GT.U32.AND P1, PT, R0, 0x3, PT ;  /* 0x000000030000780c */ /* 0x000fe20003f24070 */
[----:B------:R-:W-:-:S12]  /*01d0*/  IMAD.MOV.U32 R0, RZ, RZ, R8 ;  /* 0x000000ffff007224 */ /* 0x000fd800078e0008 */
[----:B-1----:R-:W-:Y:S05]  /*01e0*/  @P1 BRA `(.L_x_1) ;  /* 0xfffffffc00d41947 */ /* 0x002fea000383ffff */
.L_x_0:
[----:B------:R-:W-:Y:S05]  /*01f0*/  @P0 EXIT ;  /* 0x000000000000094d */ /* 0x000fea0003800000 */
[----:B------:R-:W1:Y:S01]  /*0200*/  S2UR UR5, SR_CgaCtaId ;  /* 0x00000000000579c3 */ /* 0x000e620000008800 */
[----:B------:R-:W-:-:S07]  /*0210*/  UMOV UR4, 0x400 ;  /* 0x0000040000047882 */ /* 0x000fce0000000000 */
[----:B------:R-:W2:Y:S01]  /*0220*/  LDC.64 R2, c[0x0][0x388] ;  /* 0x0000e200ff027b82 */ /* 0x000ea20000000a00 */
[----:B-1----:R-:W-:Y:S01]  /*0230*/  ULEA UR4, UR5, UR4, 0x18 ;  /* 0x0000000405047291 */ /* 0x002fe2000f8ec0ff */
[----:B--2---:R-:W-:-:S08]  /*0240*/  IMAD.WIDE.U32 R2, R7, 0x4, R2 ;  /* 0x0000000407027825 */ /* 0x004fd000078e0002 */
[----:B0-----:R-:W0:Y:S02]  /*0250*/  LDS R0, [UR4] ;  /* 0x00000004ff007984 */ /* 0x001e240008000800 */
[----:B0-----:R-:W0:Y:S02]  /*0260*/  F2I.TRUNC.NTZ R5, R0 ;  /* 0x0000000000057305 */ /* 0x001e24000020f100 */
[----:B0-----:R-:W-:Y:S01]  /*0270*/  STG.E desc[UR6][R2.64], R5 ;  /* 0x0000000502007986 */ /* 0x001fe2000c101906 */
[----:B------:R-:W-:Y:S05]  /*0280*/  EXIT ;  /* 0x000000000000794d */ /* 0x000fea0003800000 */
.L_x_2:
[----:B------:R-:W-:-:S00]  /*0290*/  BRA `(.L_x_2) ;  /* 0xfffffffc00fc7947 */ /* 0x000fc0000383ffff */
[----:B------:R-:W-:-:S00]  /*02a0*/  NOP ;  /* 0x0000000000007918 */ /* 0x000fc00000000000 */
        /* <DEDUP_REMOVED lines=13> */
.L_x_3:


//--------------------- .nv.shared._Z7row_sumPiS_ --------------------------
	.section	.nv.shared._Z7row_sumPiS_,"aw",@nobits
	.sectionflags	@""
	.align	4
.nv.shared._Z7row_sumPiS_:
	.zero		1028


//--------------------- .nv.shared.reserved.0     --------------------------
	.section	.nv.shared.reserved.0,"aw",@nobits
	.weak		__nv_reservedSMEM_offset_0_alias
	.size		__nv_reservedSMEM_offset_0_alias, 0, 64
	.other		__nv_reservedSMEM_offset_0_alias,@"STO_CUDA_RESERVED_SHARED STV_DEFAULT"
__nv_reservedSMEM_offset_0_alias:
	.zero		0
	.zero		64


//--------------------- .nv.constant0._Z7row_sumPiS_ --------------------------
	.section	.nv.constant0._Z7row_sumPiS_,"a",@progbits
	.sectionflags	@""
	.align	4
.nv.constant0._Z7row_sumPiS_:
	.zero		912


//--------------------- SYMBOLS --------------------------

	.type		.nv.reservedSmem.offset0,@object
	.size		.nv.reservedSmem.offset0,0x4
	.type		.nv.reservedSmem.cap,@object
	.size		.nv.reservedSmem.cap,0x4
